//
// Generated by NVIDIA NVVM Compiler
//
// Compiler Build ID: CL-36424714
// Cuda compilation tools, release 13.0, V13.0.88
// Based on NVVM 20.0.0
//

.version 9.0
.target sm_100
.address_size 64

	// .globl	_Z10reduceGmemPiS_j
// _ZZ10reduceSmemPiS_jE4smem has been demoted

.visible .entry _Z10reduceGmemPiS_j(
	.param .u64 .ptr .align 1 _Z10reduceGmemPiS_j_param_0,
	.param .u64 .ptr .align 1 _Z10reduceGmemPiS_j_param_1,
	.param .u32 _Z10reduceGmemPiS_j_param_2
)
{
	.reg .pred 	%p<16>;
	.reg .b32 	%r<41>;
	.reg .b64 	%rd<11>;

	ld.param.u64 	%rd3, [_Z10reduceGmemPiS_j_param_0];
	ld.param.u64 	%rd4, [_Z10reduceGmemPiS_j_param_1];
	ld.param.u32 	%r4, [_Z10reduceGmemPiS_j_param_2];
	mov.u32 	%r1, %tid.x;
	setp.ge.u32 	%p1, %r1, %r4;
	@%p1 bra 	$L__BB0_12;
	cvta.to.global.u64 	%rd5, %rd3;
	mov.u32 	%r2, %ctaid.x;
	mov.u32 	%r3, %ntid.x;
	mul.lo.s32 	%r5, %r2, %r3;
	mul.wide.u32 	%rd6, %r5, 4;
	add.s64 	%rd1, %rd5, %rd6;
	setp.lt.u32 	%p2, %r3, 1024;
	setp.gt.u32 	%p3, %r1, 511;
	mul.wide.u32 	%rd7, %r1, 4;
	add.s64 	%rd2, %rd1, %rd7;
	or.pred  	%p4, %p2, %p3;
	@%p4 bra 	$L__BB0_3;
	ld.global.u32 	%r7, [%rd2+2048];
	ld.global.u32 	%r8, [%rd2];
	add.s32 	%r9, %r8, %r7;
	st.global.u32 	[%rd2], %r9;
$L__BB0_3:
	bar.sync 	0;
	setp.lt.u32 	%p5, %r3, 512;
	setp.gt.u32 	%p6, %r1, 255;
	or.pred  	%p7, %p5, %p6;
	@%p7 bra 	$L__BB0_5;
	ld.global.u32 	%r11, [%rd2+1024];
	ld.global.u32 	%r12, [%rd2];
	add.s32 	%r13, %r12, %r11;
	st.global.u32 	[%rd2], %r13;
$L__BB0_5:
	bar.sync 	0;
	setp.lt.u32 	%p8, %r3, 256;
	setp.gt.u32 	%p9, %r1, 127;
	or.pred  	%p10, %p8, %p9;
	@%p10 bra 	$L__BB0_7;
	ld.global.u32 	%r15, [%rd2+512];
	ld.global.u32 	%r16, [%rd2];
	add.s32 	%r17, %r16, %r15;
	st.global.u32 	[%rd2], %r17;
$L__BB0_7:
	bar.sync 	0;
	setp.lt.u32 	%p11, %r3, 128;
	setp.gt.u32 	%p12, %r1, 63;
	or.pred  	%p13, %p11, %p12;
	@%p13 bra 	$L__BB0_9;
	ld.global.u32 	%r19, [%rd2+256];
	ld.global.u32 	%r20, [%rd2];
	add.s32 	%r21, %r20, %r19;
	st.global.u32 	[%rd2], %r21;
$L__BB0_9:
	bar.sync 	0;
	setp.gt.u32 	%p14, %r1, 31;
	@%p14 bra 	$L__BB0_12;
	ld.volatile.global.u32 	%r22, [%rd2+128];
	ld.volatile.global.u32 	%r23, [%rd2];
	add.s32 	%r24, %r23, %r22;
	st.volatile.global.u32 	[%rd2], %r24;
	ld.volatile.global.u32 	%r25, [%rd2+64];
	ld.volatile.global.u32 	%r26, [%rd2];
	add.s32 	%r27, %r26, %r25;
	st.volatile.global.u32 	[%rd2], %r27;
	ld.volatile.global.u32 	%r28, [%rd2+32];
	ld.volatile.global.u32 	%r29, [%rd2];
	add.s32 	%r30, %r29, %r28;
	st.volatile.global.u32 	[%rd2], %r30;
	ld.volatile.global.u32 	%r31, [%rd2+16];
	ld.volatile.global.u32 	%r32, [%rd2];
	add.s32 	%r33, %r32, %r31;
	st.volatile.global.u32 	[%rd2], %r33;
	ld.volatile.global.u32 	%r34, [%rd2+8];
	ld.volatile.global.u32 	%r35, [%rd2];
	add.s32 	%r36, %r35, %r34;
	st.volatile.global.u32 	[%rd2], %r36;
	ld.volatile.global.u32 	%r37, [%rd2+4];
	ld.volatile.global.u32 	%r38, [%rd2];
	add.s32 	%r39, %r38, %r37;
	st.volatile.global.u32 	[%rd2], %r39;
	setp.ne.s32 	%p15, %r1, 0;
	@%p15 bra 	$L__BB0_12;
	ld.global.u32 	%r40, [%rd1];
	cvta.to.global.u64 	%rd8, %rd4;
	mul.wide.u32 	%rd9, %r2, 4;
	add.s64 	%rd10, %rd8, %rd9;
	st.global.u32 	[%rd10], %r40;
$L__BB0_12:
	ret;

}
	// .globl	_Z10reduceSmemPiS_j
.visible .entry _Z10reduceSmemPiS_j(
	.param .u64 .ptr .align 1 _Z10reduceSmemPiS_j_param_0,
	.param .u64 .ptr .align 1 _Z10reduceSmemPiS_j_param_1,
	.param .u32 _Z10reduceSmemPiS_j_param_2
)
{
	.reg .pred 	%p<16>;
	.reg .b32 	%r<45>;
	.reg .b64 	%rd<12>;
	// demoted variable
	.shared .align 4 .b8 _ZZ10reduceSmemPiS_jE4smem[1024];
	ld.param.u64 	%rd1, [_Z10reduceSmemPiS_j_param_0];
	ld.param.u64 	%rd2, [_Z10reduceSmemPiS_j_param_1];
	ld.param.u32 	%r5, [_Z10reduceSmemPiS_j_param_2];
	mov.u32 	%r1, %tid.x;
	setp.ge.u32 	%p1, %r1, %r5;
	@%p1 bra 	$L__BB1_12;
	cvta.to.global.u64 	%rd3, %rd1;
	mov.u32 	%r2, %ctaid.x;
	mov.u32 	%r3, %ntid.x;
	mul.lo.s32 	%r6, %r2, %r3;
	cvt.u64.u32 	%rd4, %r6;
	cvt.u64.u32 	%rd5, %r1;
	add.s64 	%rd6, %rd4, %rd5;
	shl.b64 	%rd7, %rd6, 2;
	add.s64 	%rd8, %rd3, %rd7;
	ld.global.u32 	%r8, [%rd8];
	shl.b32 	%r9, %r1, 2;
	mov.u32 	%r10, _ZZ10reduceSmemPiS_jE4smem;
	add.s32 	%r4, %r10, %r9;
	st.shared.u32 	[%r4], %r8;
	bar.sync 	0;
	setp.lt.u32 	%p2, %r3, 1024;
	setp.gt.u32 	%p3, %r1, 511;
	or.pred  	%p4, %p2, %p3;
	@%p4 bra 	$L__BB1_3;
	ld.shared.u32 	%r11, [%r4+2048];
	ld.shared.u32 	%r12, [%r4];
	add.s32 	%r13, %r12, %r11;
	st.shared.u32 	[%r4], %r13;
$L__BB1_3:
	bar.sync 	0;
	setp.lt.u32 	%p5, %r3, 512;
	setp.gt.u32 	%p6, %r1, 255;
	or.pred  	%p7, %p5, %p6;
	@%p7 bra 	$L__BB1_5;
	ld.shared.u32 	%r15, [%r4+1024];
	ld.shared.u32 	%r16, [%r4];
	add.s32 	%r17, %r16, %r15;
	st.shared.u32 	[%r4], %r17;
$L__BB1_5:
	bar.sync 	0;
	setp.lt.u32 	%p8, %r3, 256;
	setp.gt.u32 	%p9, %r1, 127;
	or.pred  	%p10, %p8, %p9;
	@%p10 bra 	$L__BB1_7;
	ld.shared.u32 	%r19, [%r4+512];
	ld.shared.u32 	%r20, [%r4];
	add.s32 	%r21, %r20, %r19;
	st.shared.u32 	[%r4], %r21;
$L__BB1_7:
	bar.sync 	0;
	setp.lt.u32 	%p11, %r3, 128;
	setp.gt.u32 	%p12, %r1, 63;
	or.pred  	%p13, %p11, %p12;
	@%p13 bra 	$L__BB1_9;
	ld.shared.u32 	%r23, [%r4+256];
	ld.shared.u32 	%r24, [%r4];
	add.s32 	%r25, %r24, %r23;
	st.shared.u32 	[%r4], %r25;
$L__BB1_9:
	bar.sync 	0;
	setp.gt.u32 	%p14, %r1, 31;
	@%p14 bra 	$L__BB1_12;
	ld.volatile.shared.u32 	%r26, [%r4+128];
	ld.volatile.shared.u32 	%r27, [%r4];
	add.s32 	%r28, %r27, %r26;
	st.volatile.shared.u32 	[%r4], %r28;
	ld.volatile.shared.u32 	%r29, [%r4+64];
	ld.volatile.shared.u32 	%r30, [%r4];
	add.s32 	%r31, %r30, %r29;
	st.volatile.shared.u32 	[%r4], %r31;
	ld.volatile.shared.u32 	%r32, [%r4+32];
	ld.volatile.shared.u32 	%r33, [%r4];
	add.s32 	%r34, %r33, %r32;
	st.volatile.shared.u32 	[%r4], %r34;
	ld.volatile.shared.u32 	%r35, [%r4+16];
	ld.volatile.shared.u32 	%r36, [%r4];
	add.s32 	%r37, %r36, %r35;
	st.volatile.shared.u32 	[%r4], %r37;
	ld.volatile.shared.u32 	%r38, [%r4+8];
	ld.volatile.shared.u32 	%r39, [%r4];
	add.s32 	%r40, %r39, %r38;
	st.volatile.shared.u32 	[%r4], %r40;
	ld.volatile.shared.u32 	%r41, [%r4+4];
	ld.volatile.shared.u32 	%r42, [%r4];
	add.s32 	%r43, %r42, %r41;
	st.volatile.shared.u32 	[%r4], %r43;
	setp.ne.s32 	%p15, %r1, 0;
	@%p15 bra 	$L__BB1_12;
	ld.shared.u32 	%r44, [_ZZ10reduceSmemPiS_jE4smem];
	cvta.to.global.u64 	%rd9, %rd2;
	mul.wide.u32 	%rd10, %r2, 4;
	add.s64 	%rd11, %rd9, %rd10;
	st.global.u32 	[%rd11], %r44;
$L__BB1_12:
	ret;

}


// ===== COMPILED SASS (sm_100) =====

	.target	sm_100

	.elftype	@"ET_EXEC"


//--------------------- .note.nv.tkinfo           --------------------------
	.section	.note.nv.tkinfo,"",@"SHT_NOTE"
	.sectionflags	@"SHF_NOTE_NV_TKINFO"
	.tkinfo
        /*0018*/ 	.word	0x00000002
        /*0030*/ 	.string	""
        /*0030*/ 	.string	"ptxas"
        /*0030*/ 	.string	"Cuda compilation tools, release 13.0, V13.0.88"
        /*0030*/ 	.string	"Build cuda_13.0.r13.0/compiler.36424714_0"
        /*0030*/ 	.string	"-arch sm_100 -m 64 "



//--------------------- .note.nv.cuinfo           --------------------------
	.section	.note.nv.cuinfo,"",@"SHT_NOTE"
	.sectionflags	@"SHF_NOTE_NV_CUINFO"
        /*0018*/ 	.short	0x0002
        /*001a*/ 	.short	0x0064
        /*001c*/ 	.short	0x0082
	.zero		2


//--------------------- .nv.info                  --------------------------
	.section	.nv.info,"",@"SHT_CUDA_INFO"
	.align	4


	//----- nvinfo : EIATTR_REGCOUNT
	.align		4
        /*0000*/ 	.byte	0x04, 0x2f
        /*0002*/ 	.short	(.L_1 - .L_0)
	.align		4
.L_0:
        /*0004*/ 	.word	index@(_Z10reduceGmemPiS_j)
        /*0008*/ 	.word	0x00000012


	//----- nvinfo : EIATTR_FRAME_SIZE
	.align		4
.L_1:
        /*000c*/ 	.byte	0x04, 0x11
        /*000e*/ 	.short	(.L_3 - .L_2)
	.align		4
.L_2:
        /*0010*/ 	.word	index@(_Z10reduceGmemPiS_j)
        /*0014*/ 	.word	0x00000000


	//----- nvinfo : EIATTR_REGCOUNT
	.align		4
.L_3:
        /*0018*/ 	.byte	0x04, 0x2f
        /*001a*/ 	.short	(.L_5 - .L_4)
	.align		4
.L_4:
        /*001c*/ 	.word	index@(_Z10reduceSmemPiS_j)
        /*0020*/ 	.word	0x0000000d


	//----- nvinfo : EIATTR_FRAME_SIZE
	.align		4
.L_5:
        /*0024*/ 	.byte	0x04, 0x11
        /*0026*/ 	.short	(.L_7 - .L_6)
	.align		4
.L_6:
        /*0028*/ 	.word	index@(_Z10reduceSmemPiS_j)
        /*002c*/ 	.word	0x00000000


	//----- nvinfo : EIATTR_MIN_STACK_SIZE
	.align		4
.L_7:
        /*0030*/ 	.byte	0x04, 0x12
        /*0032*/ 	.short	(.L_9 - .L_8)
	.align		4
.L_8:
        /*0034*/ 	.word	index@(_Z10reduceSmemPiS_j)
        /*0038*/ 	.word	0x00000000


	//----- nvinfo : EIATTR_MIN_STACK_SIZE
	.align		4
.L_9:
        /*003c*/ 	.byte	0x04, 0x12
        /*003e*/ 	.short	(.L_11 - .L_10)
	.align		4
.L_10:
        /*0040*/ 	.word	index@(_Z10reduceGmemPiS_j)
        /*0044*/ 	.word	0x00000000
.L_11:


//--------------------- .nv.compat                --------------------------
	.section	.nv.compat,"",@"SHT_CUDA_COMPAT_INFO"
	.align	4
        /*0000*/ 	.byte	0x02, 0x09, 0x00, 0x00, 0x02, 0x02, 0x01, 0x00, 0x02, 0x05, 0x05, 0x00, 0x03, 0x07, 0x01, 0x01
        /*0010*/ 	.byte	0x02, 0x03, 0x00, 0x00, 0x02, 0x06, 0x01, 0x00, 0x04, 0x0b, 0x08, 0x00, 0x09, 0x00, 0x00, 0x00
        /*0020*/ 	.byte	0x00, 0x00, 0x00, 0x00


//--------------------- .nv.info._Z10reduceSmemPiS_j --------------------------
	.section	.nv.info._Z10reduceSmemPiS_j,"",@"SHT_CUDA_INFO"
	.sectionflags	@""
	.align	4


	//----- nvinfo : EIATTR_CUDA_API_VERSION
	.align		4
        /*0000*/ 	.byte	0x04, 0x37
        /*0002*/ 	.short	(.L_13 - .L_12)
.L_12:
        /*0004*/ 	.word	0x00000082


	//----- nvinfo : EIATTR_KPARAM_INFO
	.align		4
.L_13:
        /*0008*/ 	.byte	0x04, 0x17
        /*000a*/ 	.short	(.L_15 - .L_14)
.L_14:
        /*000c*/ 	.word	0x00000000
        /*0010*/ 	.short	0x0002
        /*0012*/ 	.short	0x0010
        /*0014*/ 	.byte	0x00, 0xf0, 0x11, 0x00


	//----- nvinfo : EIATTR_KPARAM_INFO
	.align		4
.L_15:
        /*0018*/ 	.byte	0x04, 0x17
        /*001a*/ 	.short	(.L_17 - .L_16)
.L_16:
        /*001c*/ 	.word	0x00000000
        /*0020*/ 	.short	0x0001
        /*0022*/ 	.short	0x0008
        /*0024*/ 	.byte	0x00, 0xf5, 0x21, 0x00


	//----- nvinfo : EIATTR_KPARAM_INFO
	.align		4
.L_17:
        /*0028*/ 	.byte	0x04, 0x17
        /*002a*/ 	.short	(.L_19 - .L_18)
.L_18:
        /*002c*/ 	.word	0x00000000
        /*0030*/ 	.short	0x0000
        /*0032*/ 	.short	0x0000
        /*0034*/ 	.byte	0x00, 0xf5, 0x21, 0x00


	//----- nvinfo : EIATTR_SPARSE_MMA_MASK
	.align		4
.L_19:
        /*0038*/ 	.byte	0x03, 0x50
        /*003a*/ 	.short	0x0000


	//----- nvinfo : EIATTR_MAXREG_COUNT
	.align		4
        /*003c*/ 	.byte	0x03, 0x1b
        /*003e*/ 	.short	0x00ff


	//----- nvinfo : EIATTR_NUM_BARRIERS
	.align		4
        /*0040*/ 	.byte	0x02, 0x4c
        /*0042*/ 	.byte	0x01
	.zero		1


	//----- nvinfo : EIATTR_MERCURY_ISA_VERSION
	.align		4
        /*0044*/ 	.byte	0x03, 0x5f
        /*0046*/ 	.short	0x0101


	//----- nvinfo : EIATTR_VRC_CTA_INIT_COUNT
	.align		4
        /*0048*/ 	.byte	0x02, 0x4a
	.zero		1
	.zero		1


	//----- nvinfo : EIATTR_EXIT_INSTR_OFFSETS
	.align		4
        /*004c*/ 	.byte	0x04, 0x1c
        /*004e*/ 	.short	(.L_21 - .L_20)


	//   ....[0]....
.L_20:
        /*0050*/ 	.word	0x00000040


	//   ....[1]....
        /*0054*/ 	.word	0x00000320


	//   ....[2]....
        /*0058*/ 	.word	0x000004c0


	//   ....[3]....
        /*005c*/ 	.word	0x00000510


	//----- nvinfo : EIATTR_CBANK_PARAM_SIZE
	.align		4
.L_21:
        /*0060*/ 	.byte	0x03, 0x19
        /*0062*/ 	.short	0x0014


	//----- nvinfo : EIATTR_PARAM_CBANK
	.align		4
        /*0064*/ 	.byte	0x04, 0x0a
        /*0066*/ 	.short	(.L_23 - .L_22)
	.align		4
.L_22:
        /*0068*/ 	.word	index@(.nv.constant0._Z10reduceSmemPiS_j)
        /*006c*/ 	.short	0x0380
        /*006e*/ 	.short	0x0014


	//----- nvinfo : EIATTR_SW_WAR
	.align		4
.L_23:
        /*0070*/ 	.byte	0x04, 0x36
        /*0072*/ 	.short	(.L_25 - .L_24)
.L_24:
        /*0074*/ 	.word	0x00000008
.L_25:


//--------------------- .nv.info._Z10reduceGmemPiS_j --------------------------
	.section	.nv.info._Z10reduceGmemPiS_j,"",@"SHT_CUDA_INFO"
	.sectionflags	@""
	.align	4


	//----- nvinfo : EIATTR_CUDA_API_VERSION
	.align		4
        /*0000*/ 	.byte	0x04, 0x37
        /*0002*/ 	.short	(.L_27 - .L_26)
.L_26:
        /*0004*/ 	.word	0x00000082


	//----- nvinfo : EIATTR_KPARAM_INFO
	.align		4
.L_27:
        /*0008*/ 	.byte	0x04, 0x17
        /*000a*/ 	.short	(.L_29 - .L_28)
.L_28:
        /*000c*/ 	.word	0x00000000
        /*0010*/ 	.short	0x0002
        /*0012*/ 	.short	0x0010
        /*0014*/ 	.byte	0x00, 0xf0, 0x11, 0x00


	//----- nvinfo : EIATTR_KPARAM_INFO
	.align		4
.L_29:
        /*0018*/ 	.byte	0x04, 0x17
        /*001a*/ 	.short	(.L_31 - .L_30)
.L_30:
        /*001c*/ 	.word	0x00000000
        /*0020*/ 	.short	0x0001
        /*0022*/ 	.short	0x0008
        /*0024*/ 	.byte	0x00, 0xf5, 0x21, 0x00


	//----- nvinfo : EIATTR_KPARAM_INFO
	.align		4
.L_31:
        /*0028*/ 	.byte	0x04, 0x17
        /*002a*/ 	.short	(.L_33 - .L_32)
.L_32:
        /*002c*/ 	.word	0x00000000
        /*0030*/ 	.short	0x0000
        /*0032*/ 	.short	0x0000
        /*0034*/ 	.byte	0x00, 0xf5, 0x21, 0x00


	//----- nvinfo : EIATTR_SPARSE_MMA_MASK
	.align		4
.L_33:
        /*0038*/ 	.byte	0x03, 0x50
        /*003a*/ 	.short	0x0000


	//----- nvinfo : EIATTR_MAXREG_COUNT
	.align		4
        /*003c*/ 	.byte	0x03, 0x1b
        /*003e*/ 	.short	0x00ff


	//----- nvinfo : EIATTR_NUM_BARRIERS
	.align		4
        /*0040*/ 	.byte	0x02, 0x4c
        /*0042*/ 	.byte	0x01
	.zero		1


	//----- nvinfo : EIATTR_MERCURY_ISA_VERSION
	.align		4
        /*0044*/ 	.byte	0x03, 0x5f
        /*0046*/ 	.short	0x0101


	//----- nvinfo : EIATTR_VRC_CTA_INIT_COUNT
	.align		4
        /*0048*/ 	.byte	0x02, 0x4a
	.zero		1
	.zero		1


	//----- nvinfo : EIATTR_EXIT_INSTR_OFFSETS
	.align		4
        /*004c*/ 	.byte	0x04, 0x1c
        /*004e*/ 	.short	(.L_35 - .L_34)


	//   ....[0]....
.L_34:
        /*0050*/ 	.word	0x00000040


	//   ....[1]....
        /*0054*/ 	.word	0x00000350


	//   ....[2]....
        /*0058*/ 	.word	0x000004f0


	//   ....[3]....
        /*005c*/ 	.word	0x00000540


	//----- nvinfo : EIATTR_CRS_STACK_SIZE
	.align		4
.L_35:
        /*0060*/ 	.byte	0x04, 0x1e
        /*0062*/ 	.short	(.L_37 - .L_36)
.L_36:
        /*0064*/ 	.word	0x00000000


	//----- nvinfo : EIATTR_CBANK_PARAM_SIZE
	.align		4
.L_37:
        /*0068*/ 	.byte	0x03, 0x19
        /*006a*/ 	.short	0x0014


	//----- nvinfo : EIATTR_PARAM_CBANK
	.align		4
        /*006c*/ 	.byte	0x04, 0x0a
        /*006e*/ 	.short	(.L_39 - .L_38)
	.align		4
.L_38:
        /*0070*/ 	.word	index@(.nv.constant0._Z10reduceGmemPiS_j)
        /*0074*/ 	.short	0x0380
        /*0076*/ 	.short	0x0014


	//----- nvinfo : EIATTR_SW_WAR
	.align		4
.L_39:
        /*0078*/ 	.byte	0x04, 0x36
        /*007a*/ 	.short	(.L_41 - .L_40)
.L_40:
        /*007c*/ 	.word	0x00000008
.L_41:


//--------------------- .nv.callgraph             --------------------------
	.section	.nv.callgraph,"",@"SHT_CUDA_CALLGRAPH"
	.align	4
	.sectionentsize	8
	.align		4
        /*0000*/ 	.word	0x00000000
	.align		4
        /*0004*/ 	.word	0xffffffff
	.align		4
        /*0008*/ 	.word	0x00000000
	.align		4
        /*000c*/ 	.word	0xfffffffe
	.align		4
        /*0010*/ 	.word	0x00000000
	.align		4
        /*0014*/ 	.word	0xfffffffd
	.align		4
        /*0018*/ 	.word	0x00000000
	.align		4
        /*001c*/ 	.word	0xfffffffc


//--------------------- .text._Z10reduceSmemPiS_j --------------------------
	.section	.text._Z10reduceSmemPiS_j,"ax",@progbits
	.align	128
        .global         _Z10reduceSmemPiS_j
        .type           _Z10reduceSmemPiS_j,@function
        .size           _Z10reduceSmemPiS_j,(.L_x_10 - _Z10reduceSmemPiS_j)
        .other          _Z10reduceSmemPiS_j,@"STO_CUDA_ENTRY STV_DEFAULT"
_Z10reduceSmemPiS_j:
.text._Z10reduceSmemPiS_j:
[----:B------:R-:W-:Y:S01]  /*0000*/  LDC R1, c[0x0][0x37c] ;  /* 0x0000df00ff017b82 */ /* 0x000fe20000000800 */
[----:B------:R-:W0:Y:S01]  /*0010*/  S2R R2, SR_TID.X ;  /* 0x0000000000027919 */ /* 0x000e220000002100 */
[----:B------:R-:W0:Y:S02]  /*0020*/  LDCU UR4, c[0x0][0x390] ;  /* 0x00007200ff0477ac */ /* 0x000e240008000800 */
[----:B0-----:R-:W-:-:S13]  /*0030*/  ISETP.GE.U32.AND P0, PT, R2, UR4, PT ;  /* 0x0000000402007c0c */ /* 0x001fda000bf06070 */
[----:B------:R-:W-:Y:S05]  /*0040*/  @P0 EXIT ;  /* 0x000000000000094d */ /* 0x000fea0003800000 */
[----:B------:R-:W0:Y:S01]  /*0050*/  S2R R0, SR_CTAID.X ;  /* 0x0000000000007919 */ /* 0x000e220000002500 */
[----:B------:R-:W0:Y:S01]  /*0060*/  LDC R9, c[0x0][0x360] ;  /* 0x0000d800ff097b82 */ /* 0x000e220000000800 */
[----:B------:R-:W1:Y:S01]  /*0070*/  LDCU.64 UR4, c[0x0][0x380] ;  /* 0x00007000ff0477ac */ /* 0x000e620008000a00 */
[----:B------:R-:W2:Y:S01]  /*0080*/  LDCU.64 UR6, c[0x0][0x358] ;  /* 0x00006b00ff0677ac */ /* 0x000ea20008000a00 */
[----:B0-----:R-:W-:-:S05]  /*0090*/  IMAD R3, R0, R9, RZ ;  /* 0x0000000900037224 */ /* 0x001fca00078e02ff */
[----:B------:R-:W-:-:S05]  /*00a0*/  IADD3 R3, P0, PT, R3, R2, RZ ;  /* 0x0000000203037210 */ /* 0x000fca0007f1e0ff */
[----:B------:R-:W-:Y:S01]  /*00b0*/  IMAD.X R6, RZ, RZ, RZ, P0 ;  /* 0x000000ffff067224 */ /* 0x000fe200000e06ff */
[----:B-1----:R-:W-:-:S04]  /*00c0*/  LEA R4, P0, R3, UR4, 0x2 ;  /* 0x0000000403047c11 */ /* 0x002fc8000f8010ff */
[----:B------:R-:W-:-:S05]  /*00d0*/  LEA.HI.X R5, R3, UR5, R6, 0x2, P0 ;  /* 0x0000000503057c11 */ /* 0x000fca00080f1406 */
[----:B--2---:R-:W2:Y:S01]  /*00e0*/  LDG.E R4, desc[UR6][R4.64] ;  /* 0x0000000604047981 */ /* 0x004ea2000c1e1900 */
[----:B------:R-:W0:Y:S01]  /*00f0*/  S2UR UR5, SR_CgaCtaId ;  /* 0x00000000000579c3 */ /* 0x000e220000008800 */
[----:B------:R-:W-:Y:S01]  /*0100*/  UMOV UR4, 0x400 ;  /* 0x0000040000047882 */ /* 0x000fe20000000000 */
[C---:B------:R-:W-:Y:S02]  /*0110*/  ISETP.GT.U32.AND P1, PT, R2.reuse, 0x1ff, PT ;  /* 0x000001ff0200780c */ /* 0x040fe40003f24070 */
[----:B------:R-:W-:Y:S02]  /*0120*/  ISETP.GT.U32.AND P0, PT, R2, 0xff, PT ;  /* 0x000000ff0200780c */ /* 0x000fe40003f04070 */
[C---:B------:R-:W-:Y:S02]  /*0130*/  ISETP.LT.U32.OR P1, PT, R9.reuse, 0x400, P1 ;  /* 0x000004000900780c */ /* 0x040fe40000f21470 */
[----:B------:R-:W-:Y:S01]  /*0140*/  ISETP.LT.U32.OR P0, PT, R9, 0x200, P0 ;  /* 0x000002000900780c */ /* 0x000fe20000701470 */
[----:B0-----:R-:W-:-:S06]  /*0150*/  ULEA UR4, UR5, UR4, 0x18 ;  /* 0x0000000405047291 */ /* 0x001fcc000f8ec0ff */
[----:B------:R-:W-:-:S05]  /*0160*/  LEA R3, R2, UR4, 0x2 ;  /* 0x0000000402037c11 */ /* 0x000fca000f8e10ff */
[----:B--2---:R-:W-:Y:S01]  /*0170*/  STS [R3], R4 ;  /* 0x0000000403007388 */ /* 0x004fe20000000800 */
[----:B------:R-:W-:Y:S06]  /*0180*/  BAR.SYNC.DEFER_BLOCKING 0x0 ;  /* 0x0000000000007b1d */ /* 0x000fec0000010000 */
[----:B------:R-:W-:Y:S04]  /*0190*/  @!P1 LDS R6, [R3+0x800] ;  /* 0x0008000003069984 */ /* 0x000fe80000000800 */
[----:B------:R-:W0:Y:S02]  /*01a0*/  @!P1 LDS R7, [R3] ;  /* 0x0000000003079984 */ /* 0x000e240000000800 */
[----:B0-----:R-:W-:-:S05]  /*01b0*/  @!P1 IMAD.IADD R6, R6, 0x1, R7 ;  /* 0x0000000106069824 */ /* 0x001fca00078e0207 */
[----:B------:R-:W-:Y:S01]  /*01c0*/  @!P1 STS [R3], R6 ;  /* 0x0000000603009388 */ /* 0x000fe20000000800 */
[----:B------:R-:W-:Y:S01]  /*01d0*/  BAR.SYNC.DEFER_BLOCKING 0x0 ;  /* 0x0000000000007b1d */ /* 0x000fe20000010000 */
[----:B------:R-:W-:-:S04]  /*01e0*/  ISETP.GT.U32.AND P1, PT, R2, 0x7f, PT ;  /* 0x0000007f0200780c */ /* 0x000fc80003f24070 */
[----:B------:R-:W-:Y:S01]  /*01f0*/  ISETP.LT.U32.OR P1, PT, R9, 0x100, P1 ;  /* 0x000001000900780c */ /* 0x000fe20000f21470 */
        /* <DEDUP_REMOVED lines=12> */
[----:B------:R-:W-:-:S05]  /*02c0*/  ISETP.GT.U32.AND P1, PT, R2, 0x1f, PT ;  /* 0x0000001f0200780c */ /* 0x000fca0003f24070 */
[----:B------:R-:W-:Y:S04]  /*02d0*/  @!P0 LDS R5, [R3+0x100] ;  /* 0x0001000003058984 */ /* 0x000fe80000000800 */
[----:B------:R-:W0:Y:S02]  /*02e0*/  @!P0 LDS R6, [R3] ;  /* 0x0000000003068984 */ /* 0x000e240000000800 */
[----:B0-----:R-:W-:-:S05]  /*02f0*/  @!P0 IMAD.IADD R6, R5, 0x1, R6 ;  /* 0x0000000105068824 */ /* 0x001fca00078e0206 */
[----:B------:R0:W-:Y:S01]  /*0300*/  @!P0 STS [R3], R6 ;  /* 0x0000000603008388 */ /* 0x0001e20000000800 */
[----:B------:R-:W-:Y:S06]  /*0310*/  BAR.SYNC.DEFER_BLOCKING 0x0 ;  /* 0x0000000000007b1d */ /* 0x000fec0000010000 */
[----:B------:R-:W-:Y:S05]  /*0320*/  @P1 EXIT ;  /* 0x000000000000194d */ /* 0x000fea0003800000 */
[----:B------:R-:W-:Y:S01]  /*0330*/  LDS R4, [R3+0x80] ;  /* 0x0000800003047984 */ /* 0x000fe20000000800 */
[----:B------:R-:W-:-:S03]  /*0340*/  ISETP.NE.AND P0, PT, R2, RZ, PT ;  /* 0x000000ff0200720c */ /* 0x000fc60003f05270 */
[----:B------:R-:W1:Y:S02]  /*0350*/  LDS R5, [R3] ;  /* 0x0000000003057984 */ /* 0x000e640000000800 */
[----:B-1----:R-:W-:-:S05]  /*0360*/  IMAD.IADD R4, R4, 0x1, R5 ;  /* 0x0000000104047824 */ /* 0x002fca00078e0205 */
[----:B------:R-:W-:Y:S04]  /*0370*/  STS [R3], R4 ;  /* 0x0000000403007388 */ /* 0x000fe80000000800 */
[----:B------:R-:W-:Y:S04]  /*0380*/  LDS R5, [R3+0x40] ;  /* 0x0000400003057984 */ /* 0x000fe80000000800 */
[----:B0-----:R-:W0:Y:S02]  /*0390*/  LDS R6, [R3] ;  /* 0x0000000003067984 */ /* 0x001e240000000800 */
[----:B0-----:R-:W-:-:S05]  /*03a0*/  IMAD.IADD R6, R5, 0x1, R6 ;  /* 0x0000000105067824 */ /* 0x001fca00078e0206 */
[----:B------:R-:W-:Y:S04]  /*03b0*/  STS [R3], R6 ;  /* 0x0000000603007388 */ /* 0x000fe80000000800 */
[----:B------:R-:W-:Y:S04]  /*03c0*/  LDS R5, [R3+0x20] ;  /* 0x0000200003057984 */ /* 0x000fe80000000800 */
[----:B------:R-:W0:Y:S02]  /*03d0*/  LDS R8, [R3] ;  /* 0x0000000003087984 */ /* 0x000e240000000800 */
        /* <DEDUP_REMOVED lines=13> */
[----:B------:R0:W-:Y:S01]  /*04b0*/  STS [R3], R6 ;  /* 0x0000000603007388 */ /* 0x0001e20000000800 */
[----:B------:R-:W-:Y:S05]  /*04c0*/  @P0 EXIT ;  /* 0x000000000000094d */ /* 0x000fea0003800000 */
[----:B------:R-:W1:Y:S01]  /*04d0*/  LDS R5, [UR4] ;  /* 0x00000004ff057984 */ /* 0x000e620008000800 */
[----:B0-----:R-:W0:Y:S02]  /*04e0*/  LDC.64 R2, c[0x0][0x388] ;  /* 0x0000e200ff027b82 */ /* 0x001e240000000a00 */
[----:B0-----:R-:W-:-:S05]  /*04f0*/  IMAD.WIDE.U32 R2, R0, 0x4, R2 ;  /* 0x0000000400027825 */ /* 0x001fca00078e0002 */
[----:B-1----:R-:W-:Y:S01]  /*0500*/  STG.E desc[UR6][R2.64], R5 ;  /* 0x0000000502007986 */ /* 0x002fe2000c101906 */
[----:B------:R-:W-:Y:S05]  /*0510*/  EXIT ;  /* 0x000000000000794d */ /* 0x000fea0003800000 */
.L_x_0:
[----:B------:R-:W-:-:S00]  /*0520*/  BRA `(.L_x_0) ;  /* 0xfffffffc00fc7947 */ /* 0x000fc0000383ffff */
[----:B------:R-:W-:-:S00]  /*0530*/  NOP ;  /* 0x0000000000007918 */ /* 0x000fc00000000000 */
        /* <DEDUP_REMOVED lines=12> */
.L_x_10:


//--------------------- .text._Z10reduceGmemPiS_j --------------------------
	.section	.text._Z10reduceGmemPiS_j,"ax",@progbits
	.align	128
        .global         _Z10reduceGmemPiS_j
        .type           _Z10reduceGmemPiS_j,@function
        .size           _Z10reduceGmemPiS_j,(.L_x_11 - _Z10reduceGmemPiS_j)
        .other          _Z10reduceGmemPiS_j,@"STO_CUDA_ENTRY STV_DEFAULT"
_Z10reduceGmemPiS_j:
.text._Z10reduceGmemPiS_j:
[----:B------:R-:W-:Y:S01]  /*0000*/  LDC R1, c[0x0][0x37c] ;  /* 0x0000df00ff017b82 */ /* 0x000fe20000000800 */
[----:B------:R-:W0:Y:S01]  /*0010*/  S2R R7, SR_TID.X ;  /* 0x0000000000077919 */ /* 0x000e220000002100 */
[----:B------:R-:W0:Y:S02]  /*0020*/  LDCU UR4, c[0x0][0x390] ;  /* 0x00007200ff0477ac */ /* 0x000e240008000800 */
[----:B0-----:R-:W-:-:S13]  /*0030*/  ISETP.GE.U32.AND P0, PT, R7, UR4, PT ;  /* 0x0000000407007c0c */ /* 0x001fda000bf06070 */
[----:B------:R-:W-:Y:S05]  /*0040*/  @P0 EXIT ;  /* 0x000000000000094d */ /* 0x000fea0003800000 */
[----:B------:R-:W0:Y:S01]  /*0050*/  S2R R0, SR_CTAID.X ;  /* 0x0000000000007919 */ /* 0x000e220000002500 */
[----:B------:R-:W1:Y:S01]  /*0060*/  LDC R9, c[0x0][0x360] ;  /* 0x0000d800ff097b82 */ /* 0x000e620000000800 */
[C---:B------:R-:W-:Y:S01]  /*0070*/  ISETP.GT.U32.AND P2, PT, R7.reuse, 0x1ff, PT ;  /* 0x000001ff0700780c */ /* 0x040fe20003f44070 */
[----:B------:R-:W2:Y:S01]  /*0080*/  LDCU.64 UR4, c[0x0][0x358] ;  /* 0x00006b00ff0477ac */ /* 0x000ea20008000a00 */
[C---:B------:R-:W-:Y:S01]  /*0090*/  ISETP.GT.U32.AND P3, PT, R7.reuse, 0xff, PT ;  /* 0x000000ff0700780c */ /* 0x040fe20003f64070 */
[----:B------:R-:W-:Y:S01]  /*00a0*/  BSSY.RECONVERGENT B0, `(.L_x_1) ;  /* 0x0000011000007945 */ /* 0x000fe20003800200 */
[C---:B------:R-:W-:Y:S02]  /*00b0*/  ISETP.GT.U32.AND P1, PT, R7.reuse, 0x7f, PT ;  /* 0x0000007f0700780c */ /* 0x040fe40003f24070 */
[C---:B------:R-:W-:Y:S01]  /*00c0*/  ISETP.GT.U32.AND P0, PT, R7.reuse, 0x3f, PT ;  /* 0x0000003f0700780c */ /* 0x040fe20003f04070 */
[----:B------:R-:W3:Y:S01]  /*00d0*/  LDC.64 R2, c[0x0][0x380] ;  /* 0x0000e000ff027b82 */ /* 0x000ee20000000a00 */
[----:B------:R-:W-:-:S02]  /*00e0*/  ISETP.GT.U32.AND P4, PT, R7, 0x1f, PT ;  /* 0x0000001f0700780c */ /* 0x000fc40003f84070 */
[C---:B-1----:R-:W-:Y:S02]  /*00f0*/  ISETP.LT.U32.OR P2, PT, R9.reuse, 0x400, P2 ;  /* 0x000004000900780c */ /* 0x042fe40001741470 */
[C---:B------:R-:W-:Y:S02]  /*0100*/  ISETP.LT.U32.OR P3, PT, R9.reuse, 0x200, P3 ;  /* 0x000002000900780c */ /* 0x040fe40001f61470 */
[C---:B------:R-:W-:Y:S02]  /*0110*/  ISETP.LT.U32.OR P1, PT, R9.reuse, 0x100, P1 ;  /* 0x000001000900780c */ /* 0x040fe40000f21470 */
[----:B------:R-:W-:Y:S01]  /*0120*/  ISETP.LT.U32.OR P0, PT, R9, 0x80, P0 ;  /* 0x000000800900780c */ /* 0x000fe20000701470 */
[----:B0-----:R-:W-:-:S04]  /*0130*/  IMAD R5, R0, R9, RZ ;  /* 0x0000000900057224 */ /* 0x001fc800078e02ff */
[----:B---3--:R-:W-:-:S04]  /*0140*/  IMAD.WIDE.U32 R2, R5, 0x4, R2 ;  /* 0x0000000405027825 */ /* 0x008fc800078e0002 */
[----:B------:R-:W-:Y:S01]  /*0150*/  IMAD.WIDE.U32 R4, R7, 0x4, R2 ;  /* 0x0000000407047825 */ /* 0x000fe200078e0002 */
[----:B--2---:R-:W-:Y:S06]  /*0160*/  @P2 BRA `(.L_x_2) ;  /* 0x0000000000102947 */ /* 0x004fec0003800000 */
[----:B------:R-:W2:Y:S04]  /*0170*/  LDG.E R6, desc[UR4][R4.64+0x800] ;  /* 0x0008000404067981 */ /* 0x000ea8000c1e1900 */
[----:B------:R-:W2:Y:S02]  /*0180*/  LDG.E R9, desc[UR4][R4.64] ;  /* 0x0000000404097981 */ /* 0x000ea4000c1e1900 */
[----:B--2---:R-:W-:-:S05]  /*0190*/  IMAD.IADD R9, R6, 0x1, R9 ;  /* 0x0000000106097824 */ /* 0x004fca00078e0209 */
[----:B------:R0:W-:Y:S02]  /*01a0*/  STG.E desc[UR4][R4.64], R9 ;  /* 0x0000000904007986 */ /* 0x0001e4000c101904 */
.L_x_2:
[----:B------:R-:W-:Y:S05]  /*01b0*/  BSYNC.RECONVERGENT B0 ;  /* 0x0000000000007941 */ /* 0x000fea0003800200 */
.L_x_1:
[----:B------:R-:W-:Y:S06]  /*01c0*/  BAR.SYNC.DEFER_BLOCKING 0x0 ;  /* 0x0000000000007b1d */ /* 0x000fec0000010000 */
[----:B------:R-:W-:Y:S04]  /*01d0*/  BSSY.RECONVERGENT B0, `(.L_x_3) ;  /* 0x0000006000007945 */ /* 0x000fe80003800200 */
[----:B------:R-:W-:Y:S05]  /*01e0*/  @P3 BRA `(.L_x_4) ;  /* 0x0000000000103947 */ /* 0x000fea0003800000 */
[----:B------:R-:W2:Y:S04]  /*01f0*/  LDG.E R6, desc[UR4][R4.64+0x400] ;  /* 0x0004000404067981 */ /* 0x000ea8000c1e1900 */
[----:B0-----:R-:W2:Y:S02]  /*0200*/  LDG.E R9, desc[UR4][R4.64] ;  /* 0x0000000404097981 */ /* 0x001ea4000c1e1900 */
[----:B--2---:R-:W-:-:S05]  /*0210*/  IMAD.IADD R9, R6, 0x1, R9 ;  /* 0x0000000106097824 */ /* 0x004fca00078e0209 */
[----:B------:R1:W-:Y:S02]  /*0220*/  STG.E desc[UR4][R4.64], R9 ;  /* 0x0000000904007986 */ /* 0x0003e4000c101904 */
.L_x_4:
[----:B------:R-:W-:Y:S05]  /*0230*/  BSYNC.RECONVERGENT B0 ;  /* 0x0000000000007941 */ /* 0x000fea0003800200 */
.L_x_3:
[----:B------:R-:W-:Y:S06]  /*0240*/  BAR.SYNC.DEFER_BLOCKING 0x0 ;  /* 0x0000000000007b1d */ /* 0x000fec0000010000 */
[----:B------:R-:W-:Y:S04]  /*0250*/  BSSY.RECONVERGENT B0, `(.L_x_5) ;  /* 0x0000006000007945 */ /* 0x000fe80003800200 */
[----:B------:R-:W-:Y:S05]  /*0260*/  @P1 BRA `(.L_x_6) ;  /* 0x0000000000101947 */ /* 0x000fea0003800000 */
[----:B------:R-:W2:Y:S04]  /*0270*/  LDG.E R6, desc[UR4][R4.64+0x200] ;  /* 0x0002000404067981 */ /* 0x000ea8000c1e1900 */
[----:B01----:R-:W2:Y:S02]  /*0280*/  LDG.E R9, desc[UR4][R4.64] ;  /* 0x0000000404097981 */ /* 0x003ea4000c1e1900 */
[----:B--2---:R-:W-:-:S05]  /*0290*/  IMAD.IADD R9, R6, 0x1, R9 ;  /* 0x0000000106097824 */ /* 0x004fca00078e0209 */
[----:B------:R2:W-:Y:S02]  /*02a0*/  STG.E desc[UR4][R4.64], R9 ;  /* 0x0000000904007986 */ /* 0x0005e4000c101904 */
.L_x_6:
[----:B------:R-:W-:Y:S05]  /*02b0*/  BSYNC.RECONVERGENT B0 ;  /* 0x0000000000007941 */ /* 0x000fea0003800200 */
.L_x_5:
[----:B------:R-:W-:Y:S06]  /*02c0*/  BAR.SYNC.DEFER_BLOCKING 0x0 ;  /* 0x0000000000007b1d */ /* 0x000fec0000010000 */
[----:B------:R-:W-:Y:S04]  /*02d0*/  BSSY.RECONVERGENT B0, `(.L_x_7) ;  /* 0x0000006000007945 */ /* 0x000fe80003800200 */
[----:B------:R-:W-:Y:S05]  /*02e0*/  @P0 BRA `(.L_x_8) ;  /* 0x0000000000100947 */ /* 0x000fea0003800000 */
[----:B------:R-:W3:Y:S04]  /*02f0*/  LDG.E R6, desc[UR4][R4.64+0x100] ;  /* 0x0001000404067981 */ /* 0x000ee8000c1e1900 */
[----:B012---:R-:W3:Y:S02]  /*0300*/  LDG.E R9, desc[UR4][R4.64] ;  /* 0x0000000404097981 */ /* 0x007ee4000c1e1900 */
[----:B---3--:R-:W-:-:S05]  /*0310*/  IADD3 R9, PT, PT, R6, R9, RZ ;  /* 0x0000000906097210 */ /* 0x008fca0007ffe0ff */
[----:B------:R3:W-:Y:S02]  /*0320*/  STG.E desc[UR4][R4.64], R9 ;  /* 0x0000000904007986 */ /* 0x0007e4000c101904 */
.L_x_8:
[----:B------:R-:W-:Y:S05]  /*0330*/  BSYNC.RECONVERGENT B0 ;  /* 0x0000000000007941 */ /* 0x000fea0003800200 */
.L_x_7:
[----:B------:R-:W-:Y:S06]  /*0340*/  BAR.SYNC.DEFER_BLOCKING 0x0 ;  /* 0x0000000000007b1d */ /* 0x000fec0000010000 */
[----:B------:R-:W-:Y:S05]  /*0350*/  @P4 EXIT ;  /* 0x000000000000494d */ /* 0x000fea0003800000 */
[----:B------:R-:W4:Y:S04]  /*0360*/  LDG.E.STRONG.SYS R6, desc[UR4][R4.64+0x80] ;  /* 0x0000800404067981 */ /* 0x000f28000c1f5900 */
[----:B0123--:R-:W4:Y:S02]  /*0370*/  LDG.E.STRONG.SYS R9, desc[UR4][R4.64] ;  /* 0x0000000404097981 */ /* 0x00ff24000c1f5900 */
[----:B----4-:R-:W-:-:S05]  /*0380*/  IMAD.IADD R9, R6, 0x1, R9 ;  /* 0x0000000106097824 */ /* 0x010fca00078e0209 */
[----:B------:R0:W-:Y:S04]  /*0390*/  STG.E.STRONG.SYS desc[UR4][R4.64], R9 ;  /* 0x0000000904007986 */ /* 0x0001e8000c115904 */
[----:B------:R-:W2:Y:S04]  /*03a0*/  LDG.E.STRONG.SYS R6, desc[UR4][R4.64+0x40] ;  /* 0x0000400404067981 */ /* 0x000ea8000c1f5900 */
[----:B------:R-:W2:Y:S02]  /*03b0*/  LDG.E.STRONG.SYS R11, desc[UR4][R4.64] ;  /* 0x00000004040b7981 */ /* 0x000ea4000c1f5900 */
[----:B--2---:R-:W-:-:S05]  /*03c0*/  IMAD.IADD R11, R6, 0x1, R11 ;  /* 0x00000001060b7824 */ /* 0x004fca00078e020b */
[----:B------:R1:W-:Y:S04]  /*03d0*/  STG.E.STRONG.SYS desc[UR4][R4.64], R11 ;  /* 0x0000000b04007986 */ /* 0x0003e8000c115904 */
[----:B------:R-:W2:Y:S04]  /*03e0*/  LDG.E.STRONG.SYS R6, desc[UR4][R4.64+0x20] ;  /* 0x0000200404067981 */ /* 0x000ea8000c1f5900 */
[----:B------:R-:W2:Y:S02]  /*03f0*/  LDG.E.STRONG.SYS R13, desc[UR4][R4.64] ;  /* 0x00000004040d7981 */ /* 0x000ea4000c1f5900 */
[----:B--2---:R-:W-:-:S05]  /*0400*/  IADD3 R13, PT, PT, R6, R13, RZ ;  /* 0x0000000d060d7210 */ /* 0x004fca0007ffe0ff */
[----:B------:R2:W-:Y:S04]  /*0410*/  STG.E.STRONG.SYS desc[UR4][R4.64], R13 ;  /* 0x0000000d04007986 */ /* 0x0005e8000c115904 */
[----:B------:R-:W3:Y:S04]  /*0420*/  LDG.E.STRONG.SYS R6, desc[UR4][R4.64+0x10] ;  /* 0x0000100404067981 */ /* 0x000ee8000c1f5900 */
[----:B------:R-:W3:Y:S02]  /*0430*/  LDG.E.STRONG.SYS R15, desc[UR4][R4.64] ;  /* 0x00000004040f7981 */ /* 0x000ee4000c1f5900 */
[----:B---3--:R-:W-:-:S05]  /*0440*/  IMAD.IADD R15, R6, 0x1, R15 ;  /* 0x00000001060f7824 */ /* 0x008fca00078e020f */
[----:B------:R2:W-:Y:S04]  /*0450*/  STG.E.STRONG.SYS desc[UR4][R4.64], R15 ;  /* 0x0000000f04007986 */ /* 0x0005e8000c115904 */
[----:B------:R-:W3:Y:S04]  /*0460*/  LDG.E.STRONG.SYS R6, desc[UR4][R4.64+0x8] ;  /* 0x0000080404067981 */ /* 0x000ee8000c1f5900 */
[----:B0-----:R-:W3:Y:S02]  /*0470*/  LDG.E.STRONG.SYS R9, desc[UR4][R4.64] ;  /* 0x0000000404097981 */ /* 0x001ee4000c1f5900 */
[----:B---3--:R-:W-:-:S05]  /*0480*/  IMAD.IADD R9, R6, 0x1, R9 ;  /* 0x0000000106097824 */ /* 0x008fca00078e0209 */
[----:B------:R2:W-:Y:S04]  /*0490*/  STG.E.STRONG.SYS desc[UR4][R4.64], R9 ;  /* 0x0000000904007986 */ /* 0x0005e8000c115904 */
[----:B------:R-:W3:Y:S04]  /*04a0*/  LDG.E.STRONG.SYS R6, desc[UR4][R4.64+0x4] ;  /* 0x0000040404067981 */ /* 0x000ee8000c1f5900 */
[----:B-1----:R-:W3:Y:S01]  /*04b0*/  LDG.E.STRONG.SYS R11, desc[UR4][R4.64] ;  /* 0x00000004040b7981 */ /* 0x002ee2000c1f5900 */
[----:B------:R-:W-:Y:S02]  /*04c0*/  ISETP.NE.AND P0, PT, R7, RZ, PT ;  /* 0x000000ff0700720c */ /* 0x000fe40003f05270 */
[----:B---3--:R-:W-:-:S05]  /*04d0*/  IADD3 R11, PT, PT, R6, R11, RZ ;  /* 0x0000000b060b7210 */ /* 0x008fca0007ffe0ff */
[----:B------:R2:W-:Y:S06]  /*04e0*/  STG.E.STRONG.SYS desc[UR4][R4.64], R11 ;  /* 0x0000000b04007986 */ /* 0x0005ec000c115904 */
[----:B------:R-:W-:Y:S05]  /*04f0*/  @P0 EXIT ;  /* 0x000000000000094d */ /* 0x000fea0003800000 */
[----:B------:R-:W3:Y:S01]  /*0500*/  LDG.E R3, desc[UR4][R2.64] ;  /* 0x0000000402037981 */ /* 0x000ee2000c1e1900 */
[----:B--2---:R-:W0:Y:S02]  /*0510*/  LDC.64 R4, c[0x0][0x388] ;  /* 0x0000e200ff047b82 */ /* 0x004e240000000a00 */
[----:B0-----:R-:W-:-:S05]  /*0520*/  IMAD.WIDE.U32 R4, R0, 0x4, R4 ;  /* 0x0000000400047825 */ /* 0x001fca00078e0004 */
[----:B---3--:R-:W-:Y:S01]  /*0530*/  STG.E desc[UR4][R4.64], R3 ;  /* 0x0000000304007986 */ /* 0x008fe2000c101904 */
[----:B------:R-:W-:Y:S05]  /*0540*/  EXIT ;  /* 0x000000000000794d */ /* 0x000fea0003800000 */
.L_x_9:
        /* <DEDUP_REMOVED lines=11> */
.L_x_11:


//--------------------- .nv.shared._Z10reduceSmemPiS_j --------------------------
	.section	.nv.shared._Z10reduceSmemPiS_j,"aw",@nobits
	.sectionflags	@""
	.align	4
.nv.shared._Z10reduceSmemPiS_j:
	.zero		2048


//--------------------- .nv.shared.reserved.0     --------------------------
	.section	.nv.shared.reserved.0,"aw",@nobits
	.weak		__nv_reservedSMEM_offset_0_alias
	.size		__nv_reservedSMEM_offset_0_alias, 0, 64
	.other		__nv_reservedSMEM_offset_0_alias,@"STO_CUDA_RESERVED_SHARED STV_DEFAULT"
__nv_reservedSMEM_offset_0_alias:
	.zero		0
	.zero		64


//--------------------- .nv.constant0._Z10reduceSmemPiS_j --------------------------
	.section	.nv.constant0._Z10reduceSmemPiS_j,"a",@progbits
	.sectionflags	@""
	.align	4
.nv.constant0._Z10reduceSmemPiS_j:
	.zero		916


//--------------------- .nv.constant0._Z10reduceGmemPiS_j --------------------------
	.section	.nv.constant0._Z10reduceGmemPiS_j,"a",@progbits
	.sectionflags	@""
	.align	4
.nv.constant0._Z10reduceGmemPiS_j:
	.zero		916


//--------------------- SYMBOLS --------------------------

	.type		.nv.reservedSmem.offset0,@object
	.size		.nv.reservedSmem.offset0,0x4
	.type		.nv.reservedSmem.cap,@object
	.size		.nv.reservedSmem.cap,0x4
